//
// Generated by NVIDIA NVVM Compiler
//
// Compiler Build ID: CL-36424714
// Cuda compilation tools, release 13.0, V13.0.88
// Based on NVVM 20.0.0
//

.version 9.0
.target sm_100
.address_size 64

	// .globl	_Z15saxpy_firstlastPfS_i
.global .align 4 .b8 __cudart_i2opi_f[24] = {65, 144, 67, 60, 153, 149, 98, 219, 192, 221, 52, 245, 209, 87, 39, 252, 41, 21, 68, 78, 110, 131, 249, 162};

.visible .entry _Z15saxpy_firstlastPfS_i(
	.param .u64 .ptr .align 1 _Z15saxpy_firstlastPfS_i_param_0,
	.param .u64 .ptr .align 1 _Z15saxpy_firstlastPfS_i_param_1,
	.param .u32 _Z15saxpy_firstlastPfS_i_param_2
)
{
	.local .align 4 .b8 	__local_depot0[28];
	.reg .b64 	%SP;
	.reg .b64 	%SPL;
	.reg .pred 	%p<18>;
	.reg .b32 	%r<89>;
	.reg .b32 	%f<55>;
	.reg .b64 	%rd<51>;
	.reg .b64 	%fd<5>;

	mov.u64 	%SPL, __local_depot0;
	ld.param.u64 	%rd18, [_Z15saxpy_firstlastPfS_i_param_0];
	ld.param.u64 	%rd19, [_Z15saxpy_firstlastPfS_i_param_1];
	ld.param.u32 	%r30, [_Z15saxpy_firstlastPfS_i_param_2];
	cvta.to.global.u64 	%rd1, %rd18;
	cvta.to.global.u64 	%rd2, %rd19;
	add.u64 	%rd3, %SPL, 0;
	mov.u32 	%r31, %ctaid.x;
	mov.u32 	%r32, %ntid.x;
	mov.u32 	%r33, %tid.x;
	mad.lo.s32 	%r1, %r31, %r32, %r33;
	shr.u32 	%r34, %r30, 31;
	add.s32 	%r35, %r30, %r34;
	shr.s32 	%r36, %r35, 1;
	setp.ge.s32 	%p1, %r1, %r36;
	@%p1 bra 	$L__BB0_10;
	mul.wide.s32 	%rd33, %r1, 4;
	add.s64 	%rd34, %rd2, %rd33;
	ld.global.f32 	%f1, [%rd34];
	mul.f32 	%f33, %f1, 0f3F22F983;
	cvt.rni.s32.f32 	%r84, %f33;
	cvt.rn.f32.s32 	%f34, %r84;
	fma.rn.f32 	%f35, %f34, 0fBFC90FDA, %f1;
	fma.rn.f32 	%f36, %f34, 0fB3A22168, %f35;
	fma.rn.f32 	%f53, %f34, 0fA7C234C5, %f36;
	abs.f32 	%f3, %f1;
	setp.ltu.f32 	%p10, %f3, 0f47CE4780;
	@%p10 bra 	$L__BB0_9;
	setp.neu.f32 	%p11, %f3, 0f7F800000;
	@%p11 bra 	$L__BB0_4;
	mov.f32 	%f39, 0f00000000;
	mul.rn.f32 	%f53, %f1, %f39;
	mov.b32 	%r84, 0;
	bra.uni 	$L__BB0_9;
$L__BB0_4:
	mov.b32 	%r3, %f1;
	shl.b32 	%r60, %r3, 8;
	or.b32  	%r4, %r60, -2147483648;
	mov.b64 	%rd47, 0;
	mov.b32 	%r81, 0;
	mov.u64 	%rd45, __cudart_i2opi_f;
	mov.u64 	%rd46, %rd3;
$L__BB0_5:
	.pragma "nounroll";
	ld.global.nc.u32 	%r61, [%rd45];
	mad.wide.u32 	%rd37, %r61, %r4, %rd47;
	shr.u64 	%rd47, %rd37, 32;
	st.local.u32 	[%rd46], %rd37;
	add.s32 	%r81, %r81, 1;
	add.s64 	%rd46, %rd46, 4;
	add.s64 	%rd45, %rd45, 4;
	setp.ne.s32 	%p12, %r81, 6;
	@%p12 bra 	$L__BB0_5;
	shr.u32 	%r62, %r3, 23;
	st.local.u32 	[%rd3+24], %rd47;
	and.b32  	%r7, %r62, 31;
	and.b32  	%r63, %r62, 224;
	add.s32 	%r64, %r63, -128;
	shr.u32 	%r65, %r64, 5;
	mul.wide.u32 	%rd38, %r65, 4;
	sub.s64 	%rd10, %rd3, %rd38;
	ld.local.u32 	%r82, [%rd10+24];
	ld.local.u32 	%r83, [%rd10+20];
	setp.eq.s32 	%p13, %r7, 0;
	@%p13 bra 	$L__BB0_8;
	shf.l.wrap.b32 	%r82, %r83, %r82, %r7;
	ld.local.u32 	%r66, [%rd10+16];
	shf.l.wrap.b32 	%r83, %r66, %r83, %r7;
$L__BB0_8:
	shr.u32 	%r67, %r82, 30;
	shf.l.wrap.b32 	%r68, %r83, %r82, 2;
	shl.b32 	%r69, %r83, 2;
	shr.u32 	%r70, %r68, 31;
	add.s32 	%r71, %r70, %r67;
	neg.s32 	%r72, %r71;
	setp.lt.s32 	%p14, %r3, 0;
	selp.b32 	%r84, %r72, %r71, %p14;
	xor.b32  	%r73, %r68, %r3;
	shr.s32 	%r74, %r68, 31;
	xor.b32  	%r75, %r74, %r68;
	xor.b32  	%r76, %r74, %r69;
	cvt.u64.u32 	%rd39, %r75;
	shl.b64 	%rd40, %rd39, 32;
	cvt.u64.u32 	%rd41, %r76;
	or.b64  	%rd42, %rd40, %rd41;
	cvt.rn.f64.s64 	%fd3, %rd42;
	mul.f64 	%fd4, %fd3, 0d3BF921FB54442D19;
	cvt.rn.f32.f64 	%f37, %fd4;
	neg.f32 	%f38, %f37;
	setp.lt.s32 	%p15, %r73, 0;
	selp.f32 	%f53, %f38, %f37, %p15;
$L__BB0_9:
	add.s32 	%r78, %r84, 1;
	mul.rn.f32 	%f40, %f53, %f53;
	and.b32  	%r79, %r84, 1;
	setp.eq.b32 	%p16, %r79, 1;
	selp.f32 	%f41, %f53, 0f3F800000, %p16;
	fma.rn.f32 	%f42, %f40, %f41, 0f00000000;
	fma.rn.f32 	%f43, %f40, 0f37CBAC00, 0fBAB607ED;
	selp.f32 	%f44, 0fB94D4153, %f43, %p16;
	selp.f32 	%f45, 0f3C0885E4, 0f3D2AAABB, %p16;
	fma.rn.f32 	%f46, %f44, %f40, %f45;
	selp.f32 	%f47, 0fBE2AAAA8, 0fBEFFFFFF, %p16;
	fma.rn.f32 	%f48, %f46, %f40, %f47;
	fma.rn.f32 	%f49, %f48, %f42, %f41;
	and.b32  	%r80, %r78, 2;
	setp.eq.s32 	%p17, %r80, 0;
	mov.f32 	%f50, 0f00000000;
	sub.f32 	%f51, %f50, %f49;
	selp.f32 	%f52, %f49, %f51, %p17;
	add.s64 	%rd44, %rd1, %rd33;
	st.global.f32 	[%rd44], %f52;
	bra.uni 	$L__BB0_19;
$L__BB0_10:
	mul.wide.s32 	%rd21, %r1, 4;
	add.s64 	%rd22, %rd2, %rd21;
	ld.global.f32 	%f7, [%rd22];
	mul.f32 	%f13, %f7, 0f3F22F983;
	cvt.rni.s32.f32 	%r88, %f13;
	cvt.rn.f32.s32 	%f14, %r88;
	fma.rn.f32 	%f15, %f14, 0fBFC90FDA, %f7;
	fma.rn.f32 	%f16, %f14, 0fB3A22168, %f15;
	fma.rn.f32 	%f54, %f14, 0fA7C234C5, %f16;
	abs.f32 	%f9, %f7;
	setp.ltu.f32 	%p2, %f9, 0f47CE4780;
	@%p2 bra 	$L__BB0_18;
	setp.neu.f32 	%p3, %f9, 0f7F800000;
	@%p3 bra 	$L__BB0_13;
	mov.f32 	%f19, 0f00000000;
	mul.rn.f32 	%f54, %f7, %f19;
	mov.b32 	%r88, 0;
	bra.uni 	$L__BB0_18;
$L__BB0_13:
	mov.b32 	%r17, %f7;
	shl.b32 	%r38, %r17, 8;
	or.b32  	%r18, %r38, -2147483648;
	mov.b64 	%rd50, 0;
	mov.b32 	%r85, 0;
	mov.u64 	%rd48, __cudart_i2opi_f;
	mov.u64 	%rd49, %rd3;
$L__BB0_14:
	.pragma "nounroll";
	ld.global.nc.u32 	%r39, [%rd48];
	mad.wide.u32 	%rd25, %r39, %r18, %rd50;
	shr.u64 	%rd50, %rd25, 32;
	st.local.u32 	[%rd49], %rd25;
	add.s32 	%r85, %r85, 1;
	add.s64 	%rd49, %rd49, 4;
	add.s64 	%rd48, %rd48, 4;
	setp.ne.s32 	%p4, %r85, 6;
	@%p4 bra 	$L__BB0_14;
	shr.u32 	%r40, %r17, 23;
	st.local.u32 	[%rd3+24], %rd50;
	and.b32  	%r21, %r40, 31;
	and.b32  	%r41, %r40, 224;
	add.s32 	%r42, %r41, -128;
	shr.u32 	%r43, %r42, 5;
	mul.wide.u32 	%rd26, %r43, 4;
	sub.s64 	%rd17, %rd3, %rd26;
	ld.local.u32 	%r86, [%rd17+24];
	ld.local.u32 	%r87, [%rd17+20];
	setp.eq.s32 	%p5, %r21, 0;
	@%p5 bra 	$L__BB0_17;
	shf.l.wrap.b32 	%r86, %r87, %r86, %r21;
	ld.local.u32 	%r44, [%rd17+16];
	shf.l.wrap.b32 	%r87, %r44, %r87, %r21;
$L__BB0_17:
	shr.u32 	%r45, %r86, 30;
	shf.l.wrap.b32 	%r46, %r87, %r86, 2;
	shl.b32 	%r47, %r87, 2;
	shr.u32 	%r48, %r46, 31;
	add.s32 	%r49, %r48, %r45;
	neg.s32 	%r50, %r49;
	setp.lt.s32 	%p6, %r17, 0;
	selp.b32 	%r88, %r50, %r49, %p6;
	xor.b32  	%r51, %r46, %r17;
	shr.s32 	%r52, %r46, 31;
	xor.b32  	%r53, %r52, %r46;
	xor.b32  	%r54, %r52, %r47;
	cvt.u64.u32 	%rd27, %r53;
	shl.b64 	%rd28, %rd27, 32;
	cvt.u64.u32 	%rd29, %r54;
	or.b64  	%rd30, %rd28, %rd29;
	cvt.rn.f64.s64 	%fd1, %rd30;
	mul.f64 	%fd2, %fd1, 0d3BF921FB54442D19;
	cvt.rn.f32.f64 	%f17, %fd2;
	neg.f32 	%f18, %f17;
	setp.lt.s32 	%p7, %r51, 0;
	selp.f32 	%f54, %f18, %f17, %p7;
$L__BB0_18:
	add.s32 	%r56, %r88, 1;
	mul.rn.f32 	%f20, %f54, %f54;
	and.b32  	%r57, %r88, 1;
	setp.eq.b32 	%p8, %r57, 1;
	selp.f32 	%f21, %f54, 0f3F800000, %p8;
	fma.rn.f32 	%f22, %f20, %f21, 0f00000000;
	fma.rn.f32 	%f23, %f20, 0f37CBAC00, 0fBAB607ED;
	selp.f32 	%f24, 0fB94D4153, %f23, %p8;
	selp.f32 	%f25, 0f3C0885E4, 0f3D2AAABB, %p8;
	fma.rn.f32 	%f26, %f24, %f20, %f25;
	selp.f32 	%f27, 0fBE2AAAA8, 0fBEFFFFFF, %p8;
	fma.rn.f32 	%f28, %f26, %f20, %f27;
	fma.rn.f32 	%f29, %f28, %f22, %f21;
	and.b32  	%r58, %r56, 2;
	setp.eq.s32 	%p9, %r58, 0;
	mov.f32 	%f30, 0f00000000;
	sub.f32 	%f31, %f30, %f29;
	selp.f32 	%f32, %f29, %f31, %p9;
	add.s64 	%rd32, %rd1, %rd21;
	st.global.f32 	[%rd32], %f32;
$L__BB0_19:
	ret;

}
	// .globl	_Z13saxpy_evenoddPfS_i
.visible .entry _Z13saxpy_evenoddPfS_i(
	.param .u64 .ptr .align 1 _Z13saxpy_evenoddPfS_i_param_0,
	.param .u64 .ptr .align 1 _Z13saxpy_evenoddPfS_i_param_1,
	.param .u32 _Z13saxpy_evenoddPfS_i_param_2
)
{
	.local .align 4 .b8 	__local_depot1[28];
	.reg .b64 	%SP;
	.reg .b64 	%SPL;
	.reg .pred 	%p<18>;
	.reg .b32 	%r<86>;
	.reg .b32 	%f<55>;
	.reg .b64 	%rd<51>;
	.reg .b64 	%fd<5>;

	mov.u64 	%SPL, __local_depot1;
	ld.param.u64 	%rd18, [_Z13saxpy_evenoddPfS_i_param_0];
	ld.param.u64 	%rd19, [_Z13saxpy_evenoddPfS_i_param_1];
	cvta.to.global.u64 	%rd1, %rd18;
	cvta.to.global.u64 	%rd2, %rd19;
	add.u64 	%rd3, %SPL, 0;
	mov.u32 	%r30, %ctaid.x;
	mov.u32 	%r31, %ntid.x;
	mov.u32 	%r32, %tid.x;
	mad.lo.s32 	%r1, %r30, %r31, %r32;
	and.b32  	%r33, %r1, 1;
	setp.eq.b32 	%p1, %r33, 1;
	@%p1 bra 	$L__BB1_10;
	mul.wide.s32 	%rd33, %r1, 4;
	add.s64 	%rd34, %rd2, %rd33;
	ld.global.f32 	%f1, [%rd34];
	mul.f32 	%f33, %f1, 0f3F22F983;
	cvt.rni.s32.f32 	%r81, %f33;
	cvt.rn.f32.s32 	%f34, %r81;
	fma.rn.f32 	%f35, %f34, 0fBFC90FDA, %f1;
	fma.rn.f32 	%f36, %f34, 0fB3A22168, %f35;
	fma.rn.f32 	%f53, %f34, 0fA7C234C5, %f36;
	abs.f32 	%f3, %f1;
	setp.ltu.f32 	%p10, %f3, 0f47CE4780;
	@%p10 bra 	$L__BB1_9;
	setp.neu.f32 	%p11, %f3, 0f7F800000;
	@%p11 bra 	$L__BB1_4;
	mov.f32 	%f39, 0f00000000;
	mul.rn.f32 	%f53, %f1, %f39;
	mov.b32 	%r81, 0;
	bra.uni 	$L__BB1_9;
$L__BB1_4:
	mov.b32 	%r3, %f1;
	shl.b32 	%r57, %r3, 8;
	or.b32  	%r4, %r57, -2147483648;
	mov.b64 	%rd47, 0;
	mov.b32 	%r78, 0;
	mov.u64 	%rd45, __cudart_i2opi_f;
	mov.u64 	%rd46, %rd3;
$L__BB1_5:
	.pragma "nounroll";
	ld.global.nc.u32 	%r58, [%rd45];
	mad.wide.u32 	%rd37, %r58, %r4, %rd47;
	shr.u64 	%rd47, %rd37, 32;
	st.local.u32 	[%rd46], %rd37;
	add.s32 	%r78, %r78, 1;
	add.s64 	%rd46, %rd46, 4;
	add.s64 	%rd45, %rd45, 4;
	setp.ne.s32 	%p12, %r78, 6;
	@%p12 bra 	$L__BB1_5;
	shr.u32 	%r59, %r3, 23;
	st.local.u32 	[%rd3+24], %rd47;
	and.b32  	%r7, %r59, 31;
	and.b32  	%r60, %r59, 224;
	add.s32 	%r61, %r60, -128;
	shr.u32 	%r62, %r61, 5;
	mul.wide.u32 	%rd38, %r62, 4;
	sub.s64 	%rd10, %rd3, %rd38;
	ld.local.u32 	%r79, [%rd10+24];
	ld.local.u32 	%r80, [%rd10+20];
	setp.eq.s32 	%p13, %r7, 0;
	@%p13 bra 	$L__BB1_8;
	shf.l.wrap.b32 	%r79, %r80, %r79, %r7;
	ld.local.u32 	%r63, [%rd10+16];
	shf.l.wrap.b32 	%r80, %r63, %r80, %r7;
$L__BB1_8:
	shr.u32 	%r64, %r79, 30;
	shf.l.wrap.b32 	%r65, %r80, %r79, 2;
	shl.b32 	%r66, %r80, 2;
	shr.u32 	%r67, %r65, 31;
	add.s32 	%r68, %r67, %r64;
	neg.s32 	%r69, %r68;
	setp.lt.s32 	%p14, %r3, 0;
	selp.b32 	%r81, %r69, %r68, %p14;
	xor.b32  	%r70, %r65, %r3;
	shr.s32 	%r71, %r65, 31;
	xor.b32  	%r72, %r71, %r65;
	xor.b32  	%r73, %r71, %r66;
	cvt.u64.u32 	%rd39, %r72;
	shl.b64 	%rd40, %rd39, 32;
	cvt.u64.u32 	%rd41, %r73;
	or.b64  	%rd42, %rd40, %rd41;
	cvt.rn.f64.s64 	%fd3, %rd42;
	mul.f64 	%fd4, %fd3, 0d3BF921FB54442D19;
	cvt.rn.f32.f64 	%f37, %fd4;
	neg.f32 	%f38, %f37;
	setp.lt.s32 	%p15, %r70, 0;
	selp.f32 	%f53, %f38, %f37, %p15;
$L__BB1_9:
	add.s32 	%r75, %r81, 1;
	mul.rn.f32 	%f40, %f53, %f53;
	and.b32  	%r76, %r81, 1;
	setp.eq.b32 	%p16, %r76, 1;
	selp.f32 	%f41, %f53, 0f3F800000, %p16;
	fma.rn.f32 	%f42, %f40, %f41, 0f00000000;
	fma.rn.f32 	%f43, %f40, 0f37CBAC00, 0fBAB607ED;
	selp.f32 	%f44, 0fB94D4153, %f43, %p16;
	selp.f32 	%f45, 0f3C0885E4, 0f3D2AAABB, %p16;
	fma.rn.f32 	%f46, %f44, %f40, %f45;
	selp.f32 	%f47, 0fBE2AAAA8, 0fBEFFFFFF, %p16;
	fma.rn.f32 	%f48, %f46, %f40, %f47;
	fma.rn.f32 	%f49, %f48, %f42, %f41;
	and.b32  	%r77, %r75, 2;
	setp.eq.s32 	%p17, %r77, 0;
	mov.f32 	%f50, 0f00000000;
	sub.f32 	%f51, %f50, %f49;
	selp.f32 	%f52, %f49, %f51, %p17;
	add.s64 	%rd44, %rd1, %rd33;
	st.global.f32 	[%rd44], %f52;
	bra.uni 	$L__BB1_19;
$L__BB1_10:
	mul.wide.s32 	%rd21, %r1, 4;
	add.s64 	%rd22, %rd2, %rd21;
	ld.global.f32 	%f7, [%rd22];
	mul.f32 	%f13, %f7, 0f3F22F983;
	cvt.rni.s32.f32 	%r85, %f13;
	cvt.rn.f32.s32 	%f14, %r85;
	fma.rn.f32 	%f15, %f14, 0fBFC90FDA, %f7;
	fma.rn.f32 	%f16, %f14, 0fB3A22168, %f15;
	fma.rn.f32 	%f54, %f14, 0fA7C234C5, %f16;
	abs.f32 	%f9, %f7;
	setp.ltu.f32 	%p2, %f9, 0f47CE4780;
	@%p2 bra 	$L__BB1_18;
	setp.neu.f32 	%p3, %f9, 0f7F800000;
	@%p3 bra 	$L__BB1_13;
	mov.f32 	%f19, 0f00000000;
	mul.rn.f32 	%f54, %f7, %f19;
	mov.b32 	%r85, 0;
	bra.uni 	$L__BB1_18;
$L__BB1_13:
	mov.b32 	%r17, %f7;
	shl.b32 	%r35, %r17, 8;
	or.b32  	%r18, %r35, -2147483648;
	mov.b64 	%rd50, 0;
	mov.b32 	%r82, 0;
	mov.u64 	%rd48, __cudart_i2opi_f;
	mov.u64 	%rd49, %rd3;
$L__BB1_14:
	.pragma "nounroll";
	ld.global.nc.u32 	%r36, [%rd48];
	mad.wide.u32 	%rd25, %r36, %r18, %rd50;
	shr.u64 	%rd50, %rd25, 32;
	st.local.u32 	[%rd49], %rd25;
	add.s32 	%r82, %r82, 1;
	add.s64 	%rd49, %rd49, 4;
	add.s64 	%rd48, %rd48, 4;
	setp.ne.s32 	%p4, %r82, 6;
	@%p4 bra 	$L__BB1_14;
	shr.u32 	%r37, %r17, 23;
	st.local.u32 	[%rd3+24], %rd50;
	and.b32  	%r21, %r37, 31;
	and.b32  	%r38, %r37, 224;
	add.s32 	%r39, %r38, -128;
	shr.u32 	%r40, %r39, 5;
	mul.wide.u32 	%rd26, %r40, 4;
	sub.s64 	%rd17, %rd3, %rd26;
	ld.local.u32 	%r83, [%rd17+24];
	ld.local.u32 	%r84, [%rd17+20];
	setp.eq.s32 	%p5, %r21, 0;
	@%p5 bra 	$L__BB1_17;
	shf.l.wrap.b32 	%r83, %r84, %r83, %r21;
	ld.local.u32 	%r41, [%rd17+16];
	shf.l.wrap.b32 	%r84, %r41, %r84, %r21;
$L__BB1_17:
	shr.u32 	%r42, %r83, 30;
	shf.l.wrap.b32 	%r43, %r84, %r83, 2;
	shl.b32 	%r44, %r84, 2;
	shr.u32 	%r45, %r43, 31;
	add.s32 	%r46, %r45, %r42;
	neg.s32 	%r47, %r46;
	setp.lt.s32 	%p6, %r17, 0;
	selp.b32 	%r85, %r47, %r46, %p6;
	xor.b32  	%r48, %r43, %r17;
	shr.s32 	%r49, %r43, 31;
	xor.b32  	%r50, %r49, %r43;
	xor.b32  	%r51, %r49, %r44;
	cvt.u64.u32 	%rd27, %r50;
	shl.b64 	%rd28, %rd27, 32;
	cvt.u64.u32 	%rd29, %r51;
	or.b64  	%rd30, %rd28, %rd29;
	cvt.rn.f64.s64 	%fd1, %rd30;
	mul.f64 	%fd2, %fd1, 0d3BF921FB54442D19;
	cvt.rn.f32.f64 	%f17, %fd2;
	neg.f32 	%f18, %f17;
	setp.lt.s32 	%p7, %r48, 0;
	selp.f32 	%f54, %f18, %f17, %p7;
$L__BB1_18:
	add.s32 	%r53, %r85, 1;
	mul.rn.f32 	%f20, %f54, %f54;
	and.b32  	%r54, %r85, 1;
	setp.eq.b32 	%p8, %r54, 1;
	selp.f32 	%f21, %f54, 0f3F800000, %p8;
	fma.rn.f32 	%f22, %f20, %f21, 0f00000000;
	fma.rn.f32 	%f23, %f20, 0f37CBAC00, 0fBAB607ED;
	selp.f32 	%f24, 0fB94D4153, %f23, %p8;
	selp.f32 	%f25, 0f3C0885E4, 0f3D2AAABB, %p8;
	fma.rn.f32 	%f26, %f24, %f20, %f25;
	selp.f32 	%f27, 0fBE2AAAA8, 0fBEFFFFFF, %p8;
	fma.rn.f32 	%f28, %f26, %f20, %f27;
	fma.rn.f32 	%f29, %f28, %f22, %f21;
	and.b32  	%r55, %r53, 2;
	setp.eq.s32 	%p9, %r55, 0;
	mov.f32 	%f30, 0f00000000;
	sub.f32 	%f31, %f30, %f29;
	selp.f32 	%f32, %f29, %f31, %p9;
	add.s64 	%rd32, %rd1, %rd21;
	st.global.f32 	[%rd32], %f32;
$L__BB1_19:
	ret;

}


// ===== COMPILED SASS (sm_100) =====

	.target	sm_100

	.elftype	@"ET_EXEC"


//--------------------- .note.nv.tkinfo           --------------------------
	.section	.note.nv.tkinfo,"",@"SHT_NOTE"
	.sectionflags	@"SHF_NOTE_NV_TKINFO"
	.tkinfo
        /*0018*/ 	.word	0x00000002
        /*0030*/ 	.string	""
        /*0030*/ 	.string	"ptxas"
        /*0030*/ 	.string	"Cuda compilation tools, release 13.0, V13.0.88"
        /*0030*/ 	.string	"Build cuda_13.0.r13.0/compiler.36424714_0"
        /*0030*/ 	.string	"-arch sm_100 -m 64 "



//--------------------- .note.nv.cuinfo           --------------------------
	.section	.note.nv.cuinfo,"",@"SHT_NOTE"
	.sectionflags	@"SHF_NOTE_NV_CUINFO"
        /*0018*/ 	.short	0x0002
        /*001a*/ 	.short	0x0064
        /*001c*/ 	.short	0x0082
	.zero		2


//--------------------- .nv.info                  --------------------------
	.section	.nv.info,"",@"SHT_CUDA_INFO"
	.align	4


	//----- nvinfo : EIATTR_REGCOUNT
	.align		4
        /*0000*/ 	.byte	0x04, 0x2f
        /*0002*/ 	.short	(.L_2 - .L_1)
	.align		4
.L_1:
        /*0004*/ 	.word	index@(_Z15saxpy_firstlastPfS_i)
        /*0008*/ 	.word	0x00000012


	//----- nvinfo : EIATTR_FRAME_SIZE
	.align		4
.L_2:
        /*000c*/ 	.byte	0x04, 0x11
        /*000e*/ 	.short	(.L_4 - .L_3)
	.align		4
.L_3:
        /*0010*/ 	.word	index@(_Z15saxpy_firstlastPfS_i)
        /*0014*/ 	.word	0x00000000


	//----- nvinfo : EIATTR_REGCOUNT
	.align		4
.L_4:
        /*0018*/ 	.byte	0x04, 0x2f
        /*001a*/ 	.short	(.L_6 - .L_5)
	.align		4
.L_5:
        /*001c*/ 	.word	index@(_Z13saxpy_evenoddPfS_i)
        /*0020*/ 	.word	0x00000012


	//----- nvinfo : EIATTR_FRAME_SIZE
	.align		4
.L_6:
        /*0024*/ 	.byte	0x04, 0x11
        /*0026*/ 	.short	(.L_8 - .L_7)
	.align		4
.L_7:
        /*0028*/ 	.word	index@(_Z13saxpy_evenoddPfS_i)
        /*002c*/ 	.word	0x00000000


	//----- nvinfo : EIATTR_MIN_STACK_SIZE
	.align		4
.L_8:
        /*0030*/ 	.byte	0x04, 0x12
        /*0032*/ 	.short	(.L_10 - .L_9)
	.align		4
.L_9:
        /*0034*/ 	.word	index@(_Z13saxpy_evenoddPfS_i)
        /*0038*/ 	.word	0x00000000


	//----- nvinfo : EIATTR_MIN_STACK_SIZE
	.align		4
.L_10:
        /*003c*/ 	.byte	0x04, 0x12
        /*003e*/ 	.short	(.L_12 - .L_11)
	.align		4
.L_11:
        /*0040*/ 	.word	index@(_Z15saxpy_firstlastPfS_i)
        /*0044*/ 	.word	0x00000000
.L_12:


//--------------------- .nv.compat                --------------------------
	.section	.nv.compat,"",@"SHT_CUDA_COMPAT_INFO"
	.align	4
        /*0000*/ 	.byte	0x02, 0x09, 0x00, 0x00, 0x02, 0x02, 0x01, 0x00, 0x02, 0x05, 0x05, 0x00, 0x03, 0x07, 0x01, 0x01
        /*0010*/ 	.byte	0x02, 0x03, 0x00, 0x00, 0x02, 0x06, 0x01, 0x00, 0x04, 0x0b, 0x08, 0x00, 0x01, 0x00, 0x00, 0x00
        /*0020*/ 	.byte	0x00, 0x00, 0x00, 0x00


//--------------------- .nv.info._Z13saxpy_evenoddPfS_i --------------------------
	.section	.nv.info._Z13saxpy_evenoddPfS_i,"",@"SHT_CUDA_INFO"
	.sectionflags	@""
	.align	4


	//----- nvinfo : EIATTR_CUDA_API_VERSION
	.align		4
        /*0000*/ 	.byte	0x04, 0x37
        /*0002*/ 	.short	(.L_14 - .L_13)
.L_13:
        /*0004*/ 	.word	0x00000082


	//----- nvinfo : EIATTR_KPARAM_INFO
	.align		4
.L_14:
        /*0008*/ 	.byte	0x04, 0x17
        /*000a*/ 	.short	(.L_16 - .L_15)
.L_15:
        /*000c*/ 	.word	0x00000000
        /*0010*/ 	.short	0x0002
        /*0012*/ 	.short	0x0010
        /*0014*/ 	.byte	0x00, 0xf0, 0x11, 0x00


	//----- nvinfo : EIATTR_KPARAM_INFO
	.align		4
.L_16:
        /*0018*/ 	.byte	0x04, 0x17
        /*001a*/ 	.short	(.L_18 - .L_17)
.L_17:
        /*001c*/ 	.word	0x00000000
        /*0020*/ 	.short	0x0001
        /*0022*/ 	.short	0x0008
        /*0024*/ 	.byte	0x00, 0xf5, 0x21, 0x00


	//----- nvinfo : EIATTR_KPARAM_INFO
	.align		4
.L_18:
        /*0028*/ 	.byte	0x04, 0x17
        /*002a*/ 	.short	(.L_20 - .L_19)
.L_19:
        /*002c*/ 	.word	0x00000000
        /*0030*/ 	.short	0x0000
        /*0032*/ 	.short	0x0000
        /*0034*/ 	.byte	0x00, 0xf5, 0x21, 0x00


	//----- nvinfo : EIATTR_SPARSE_MMA_MASK
	.align		4
.L_20:
        /*0038*/ 	.byte	0x03, 0x50
        /*003a*/ 	.short	0x0000


	//----- nvinfo : EIATTR_MAXREG_COUNT
	.align		4
        /*003c*/ 	.byte	0x03, 0x1b
        /*003e*/ 	.short	0x00ff


	//----- nvinfo : EIATTR_MERCURY_ISA_VERSION
	.align		4
        /*0040*/ 	.byte	0x03, 0x5f
        /*0042*/ 	.short	0x0101


	//----- nvinfo : EIATTR_VRC_CTA_INIT_COUNT
	.align		4
        /*0044*/ 	.byte	0x02, 0x4a
	.zero		1
	.zero		1


	//----- nvinfo : EIATTR_EXIT_INSTR_OFFSETS
	.align		4
        /*0048*/ 	.byte	0x04, 0x1c
        /*004a*/ 	.short	(.L_22 - .L_21)


	//   ....[0]....
.L_21:
        /*004c*/ 	.word	0x000008b0


	//   ....[1]....
        /*0050*/ 	.word	0x000010d0


	//----- nvinfo : EIATTR_CRS_STACK_SIZE
	.align		4
.L_22:
        /*0054*/ 	.byte	0x04, 0x1e
        /*0056*/ 	.short	(.L_24 - .L_23)
.L_23:
        /*0058*/ 	.word	0x00000000


	//----- nvinfo : EIATTR_CBANK_PARAM_SIZE
	.align		4
.L_24:
        /*005c*/ 	.byte	0x03, 0x19
        /*005e*/ 	.short	0x0014


	//----- nvinfo : EIATTR_PARAM_CBANK
	.align		4
        /*0060*/ 	.byte	0x04, 0x0a
        /*0062*/ 	.short	(.L_26 - .L_25)
	.align		4
.L_25:
        /*0064*/ 	.word	index@(.nv.constant0._Z13saxpy_evenoddPfS_i)
        /*0068*/ 	.short	0x0380
        /*006a*/ 	.short	0x0014


	//----- nvinfo : EIATTR_SW_WAR
	.align		4
.L_26:
        /*006c*/ 	.byte	0x04, 0x36
        /*006e*/ 	.short	(.L_28 - .L_27)
.L_27:
        /*0070*/ 	.word	0x00000008
.L_28:


//--------------------- .nv.info._Z15saxpy_firstlastPfS_i --------------------------
	.section	.nv.info._Z15saxpy_firstlastPfS_i,"",@"SHT_CUDA_INFO"
	.sectionflags	@""
	.align	4


	//----- nvinfo : EIATTR_CUDA_API_VERSION
	.align		4
        /*0000*/ 	.byte	0x04, 0x37
        /*0002*/ 	.short	(.L_30 - .L_29)
.L_29:
        /*0004*/ 	.word	0x00000082


	//----- nvinfo : EIATTR_KPARAM_INFO
	.align		4
.L_30:
        /*0008*/ 	.byte	0x04, 0x17
        /*000a*/ 	.short	(.L_32 - .L_31)
.L_31:
        /*000c*/ 	.word	0x00000000
        /*0010*/ 	.short	0x0002
        /*0012*/ 	.short	0x0010
        /*0014*/ 	.byte	0x00, 0xf0, 0x11, 0x00


	//----- nvinfo : EIATTR_KPARAM_INFO
	.align		4
.L_32:
        /*0018*/ 	.byte	0x04, 0x17
        /*001a*/ 	.short	(.L_34 - .L_33)
.L_33:
        /*001c*/ 	.word	0x00000000
        /*0020*/ 	.short	0x0001
        /*0022*/ 	.short	0x0008
        /*0024*/ 	.byte	0x00, 0xf5, 0x21, 0x00


	//----- nvinfo : EIATTR_KPARAM_INFO
	.align		4
.L_34:
        /*0028*/ 	.byte	0x04, 0x17
        /*002a*/ 	.short	(.L_36 - .L_35)
.L_35:
        /*002c*/ 	.word	0x00000000
        /*0030*/ 	.short	0x0000
        /*0032*/ 	.short	0x0000
        /*0034*/ 	.byte	0x00, 0xf5, 0x21, 0x00


	//----- nvinfo : EIATTR_SPARSE_MMA_MASK
	.align		4
.L_36:
        /*0038*/ 	.byte	0x03, 0x50
        /*003a*/ 	.short	0x0000


	//----- nvinfo : EIATTR_MAXREG_COUNT
	.align		4
        /*003c*/ 	.byte	0x03, 0x1b
        /*003e*/ 	.short	0x00ff


	//----- nvinfo : EIATTR_MERCURY_ISA_VERSION
	.align		4
        /*0040*/ 	.byte	0x03, 0x5f
        /*0042*/ 	.short	0x0101


	//----- nvinfo : EIATTR_VRC_CTA_INIT_COUNT
	.align		4
        /*0044*/ 	.byte	0x02, 0x4a
	.zero		1
	.zero		1


	//----- nvinfo : EIATTR_EXIT_INSTR_OFFSETS
	.align		4
        /*0048*/ 	.byte	0x04, 0x1c
        /*004a*/ 	.short	(.L_38 - .L_37)


	//   ....[0]....
.L_37:
        /*004c*/ 	.word	0x000008d0


	//   ....[1]....
        /*0050*/ 	.word	0x000010f0


	//----- nvinfo : EIATTR_CRS_STACK_SIZE
	.align		4
.L_38:
        /*0054*/ 	.byte	0x04, 0x1e
        /*0056*/ 	.short	(.L_40 - .L_39)
.L_39:
        /*0058*/ 	.word	0x00000000


	//----- nvinfo : EIATTR_CBANK_PARAM_SIZE
	.align		4
.L_40:
        /*005c*/ 	.byte	0x03, 0x19
        /*005e*/ 	.short	0x0014


	//----- nvinfo : EIATTR_PARAM_CBANK
	.align		4
        /*0060*/ 	.byte	0x04, 0x0a
        /*0062*/ 	.short	(.L_42 - .L_41)
	.align		4
.L_41:
        /*0064*/ 	.word	index@(.nv.constant0._Z15saxpy_firstlastPfS_i)
        /*0068*/ 	.short	0x0380
        /*006a*/ 	.short	0x0014


	//----- nvinfo : EIATTR_SW_WAR
	.align		4
.L_42:
        /*006c*/ 	.byte	0x04, 0x36
        /*006e*/ 	.short	(.L_44 - .L_43)
.L_43:
        /*0070*/ 	.word	0x00000008
.L_44:


//--------------------- .nv.callgraph             --------------------------
	.section	.nv.callgraph,"",@"SHT_CUDA_CALLGRAPH"
	.align	4
	.sectionentsize	8
	.align		4
        /*0000*/ 	.word	0x00000000
	.align		4
        /*0004*/ 	.word	0xffffffff
	.align		4
        /*0008*/ 	.word	0x00000000
	.align		4
        /*000c*/ 	.word	0xfffffffe
	.align		4
        /*0010*/ 	.word	0x00000000
	.align		4
        /*0014*/ 	.word	0xfffffffd
	.align		4
        /*0018*/ 	.word	0x00000000
	.align		4
        /*001c*/ 	.word	0xfffffffc


//--------------------- .nv.constant4             --------------------------
	.section	.nv.constant4,"a",@progbits
	.align	8
	.align		8
.nv.constant4:
        /*0000*/ 	.dword	__cudart_i2opi_f


//--------------------- .text._Z13saxpy_evenoddPfS_i --------------------------
	.section	.text._Z13saxpy_evenoddPfS_i,"ax",@progbits
	.align	128
        .global         _Z13saxpy_evenoddPfS_i
        .type           _Z13saxpy_evenoddPfS_i,@function
        .size           _Z13saxpy_evenoddPfS_i,(.L_x_24 - _Z13saxpy_evenoddPfS_i)
        .other          _Z13saxpy_evenoddPfS_i,@"STO_CUDA_ENTRY STV_DEFAULT"
_Z13saxpy_evenoddPfS_i:
.text._Z13saxpy_evenoddPfS_i:
[----:B------:R-:W-:Y:S01]  /*0000*/  LDC R1, c[0x0][0x37c] ;  /* 0x0000df00ff017b82 */ /* 0x000fe20000000800 */
[----:B------:R-:W0:Y:S07]  /*0010*/  S2R R3, SR_TID.X ;  /* 0x0000000000037919 */ /* 0x000e2e0000002100 */
[----:B------:R-:W0:Y:S01]  /*0020*/  S2UR UR4, SR_CTAID.X ;  /* 0x00000000000479c3 */ /* 0x000e220000002500 */
[----:B------:R-:W1:Y:S07]  /*0030*/  LDCU.64 UR6, c[0x0][0x358] ;  /* 0x00006b00ff0677ac */ /* 0x000e6e0008000a00 */
[----:B------:R-:W0:Y:S02]  /*0040*/  LDC R2, c[0x0][0x360] ;  /* 0x0000d800ff027b82 */ /* 0x000e240000000800 */
[----:B0-----:R-:W-:-:S05]  /*0050*/  IMAD R2, R2, UR4, R3 ;  /* 0x0000000402027c24 */ /* 0x001fca000f8e0203 */
[----:B------:R-:W-:-:S04]  /*0060*/  LOP3.LUT R0, R2, 0x1, RZ, 0xc0, !PT ;  /* 0x0000000102007812 */ /* 0x000fc800078ec0ff */
[----:B------:R-:W-:-:S13]  /*0070*/  ISETP.NE.U32.AND P0, PT, R0, 0x1, PT ;  /* 0x000000010000780c */ /* 0x000fda0003f05070 */
[----:B-1----:R-:W-:Y:S05]  /*0080*/  @!P0 BRA `(.L_x_0) ;  /* 0x00000008000c8947 */ /* 0x002fea0003800000 */
[----:B------:R-:W0:Y:S02]  /*0090*/  LDC.64 R4, c[0x0][0x388] ;  /* 0x0000e200ff047b82 */ /* 0x000e240000000a00 */
[----:B0-----:R-:W-:-:S05]  /*00a0*/  IMAD.WIDE R4, R2, 0x4, R4 ;  /* 0x0000000402047825 */ /* 0x001fca00078e0204 */
[----:B------:R-:W2:Y:S01]  /*00b0*/  LDG.E R0, desc[UR6][R4.64] ;  /* 0x0000000604007981 */ /* 0x000ea2000c1e1900 */
[----:B------:R-:W-:Y:S01]  /*00c0*/  BSSY.RECONVERGENT B0, `(.L_x_1) ;  /* 0x0000069000007945 */ /* 0x000fe20003800200 */
[C---:B--2---:R-:W-:Y:S01]  /*00d0*/  FMUL R3, R0.reuse, 0.63661974668502807617 ;  /* 0x3f22f98300037820 */ /* 0x044fe20000400000 */
[----:B------:R-:W-:-:S05]  /*00e0*/  FSETP.GE.AND P0, PT, |R0|, 105615, PT ;  /* 0x47ce47800000780b */ /* 0x000fca0003f06200 */
[----:B------:R-:W0:Y:S02]  /*00f0*/  F2I.NTZ R3, R3 ;  /* 0x0000000300037305 */ /* 0x000e240000203100 */
[----:B0-----:R-:W-:-:S05]  /*0100*/  I2FP.F32.S32 R7, R3 ;  /* 0x0000000300077245 */ /* 0x001fca0000201400 */
[----:B------:R-:W-:-:S04]  /*0110*/  FFMA R6, R7, -1.5707962512969970703, R0 ;  /* 0xbfc90fda07067823 */ /* 0x000fc80000000000 */
[----:B------:R-:W-:-:S04]  /*0120*/  FFMA R6, R7, -7.5497894158615963534e-08, R6 ;  /* 0xb3a2216807067823 */ /* 0x000fc80000000006 */
[----:B------:R-:W-:Y:S01]  /*0130*/  FFMA R6, R7, -5.3903029534742383927e-15, R6 ;  /* 0xa7c234c507067823 */ /* 0x000fe20000000006 */
[----:B------:R-:W-:Y:S06]  /*0140*/  @!P0 BRA `(.L_x_2) ;  /* 0x0000000400808947 */ /* 0x000fec0003800000 */
[----:B------:R-:W-:-:S13]  /*0150*/  FSETP.NEU.AND P0, PT, |R0|, +INF , PT ;  /* 0x7f8000000000780b */ /* 0x000fda0003f0d200 */
[----:B------:R-:W-:Y:S01]  /*0160*/  @!P0 FMUL R6, RZ, R0 ;  /* 0x00000000ff068220 */ /* 0x000fe20000400000 */
[----:B------:R-:W-:Y:S01]  /*0170*/  @!P0 IMAD.MOV.U32 R3, RZ, RZ, RZ ;  /* 0x000000ffff038224 */ /* 0x000fe200078e00ff */
[----:B------:R-:W-:Y:S06]  /*0180*/  @!P0 BRA `(.L_x_2) ;  /* 0x0000000400708947 */ /* 0x000fec0003800000 */
[----:B------:R-:W-:Y:S01]  /*0190*/  IMAD.SHL.U32 R3, R0, 0x100, RZ ;  /* 0x0000010000037824 */ /* 0x000fe200078e00ff */
[----:B------:R-:W0:Y:S01]  /*01a0*/  LDCU.64 UR8, c[0x4][URZ] ;  /* 0x01000000ff0877ac */ /* 0x000e220008000a00 */
[----:B------:R-:W-:Y:S02]  /*01b0*/  IMAD.MOV.U32 R11, RZ, RZ, RZ ;  /* 0x000000ffff0b7224 */ /* 0x000fe400078e00ff */
[----:B------:R-:W-:Y:S01]  /*01c0*/  IMAD.MOV.U32 R8, RZ, RZ, RZ ;  /* 0x000000ffff087224 */ /* 0x000fe200078e00ff */
[----:B------:R-:W-:Y:S01]  /*01d0*/  LOP3.LUT R3, R3, 0x80000000, RZ, 0xfc, !PT ;  /* 0x8000000003037812 */ /* 0x000fe200078efcff */
[----:B------:R-:W-:Y:S01]  /*01e0*/  UMOV UR5, URZ ;  /* 0x000000ff00057c82 */ /* 0x000fe20008000000 */
[----:B------:R-:W-:-:S05]  /*01f0*/  UMOV UR4, URZ ;  /* 0x000000ff00047c82 */ /* 0x000fca0008000000 */
.L_x_3:
[----:B0-----:R-:W-:Y:S02]  /*0200*/  IMAD.U32 R6, RZ, RZ, UR8 ;  /* 0x00000008ff067e24 */ /* 0x001fe4000f8e00ff */
[----:B------:R-:W-:-:S05]  /*0210*/  IMAD.U32 R7, RZ, RZ, UR9 ;  /* 0x00000009ff077e24 */ /* 0x000fca000f8e00ff */
[----:B------:R-:W2:Y:S01]  /*0220*/  LDG.E.CONSTANT R4, desc[UR6][R6.64] ;  /* 0x0000000606047981 */ /* 0x000ea2000c1e9900 */
[----:B------:R-:W-:Y:S01]  /*0230*/  UIADD3 UR4, UPT, UPT, UR4, 0x1, URZ ;  /* 0x0000000104047890 */ /* 0x000fe2000fffe0ff */
[C---:B------:R-:W-:Y:S01]  /*0240*/  ISETP.EQ.AND P0, PT, R8.reuse, RZ, PT ;  /* 0x000000ff0800720c */ /* 0x040fe20003f02270 */
[----:B------:R-:W-:Y:S01]  /*0250*/  UIADD3 UR8, UP1, UPT, UR8, 0x4, URZ ;  /* 0x0000000408087890 */ /* 0x000fe2000ff3e0ff */
[C---:B------:R-:W-:Y:S01]  /*0260*/  ISETP.EQ.AND P1, PT, R8.reuse, 0x4, PT ;  /* 0x000000040800780c */ /* 0x040fe20003f22270 */
[----:B------:R-:W-:Y:S01]  /*0270*/  UISETP.NE.AND UP0, UPT, UR4, 0x6, UPT ;  /* 0x000000060400788c */ /* 0x000fe2000bf05270 */
[C---:B------:R-:W-:Y:S01]  /*0280*/  ISETP.EQ.AND P2, PT, R8.reuse, 0x8, PT ;  /* 0x000000080800780c */ /* 0x040fe20003f42270 */
[----:B------:R-:W-:Y:S01]  /*0290*/  UIADD3.X UR9, UPT, UPT, URZ, UR9, URZ, UP1, !UPT ;  /* 0x00000009ff097290 */ /* 0x000fe20008ffe4ff */
[C---:B------:R-:W-:Y:S02]  /*02a0*/  ISETP.EQ.AND P3, PT, R8.reuse, 0xc, PT ;  /* 0x0000000c0800780c */ /* 0x040fe40003f62270 */
[----:B------:R-:W-:-:S02]  /*02b0*/  ISETP.EQ.AND P4, PT, R8, 0x10, PT ;  /* 0x000000100800780c */ /* 0x000fc40003f82270 */
[C---:B------:R-:W-:Y:S01]  /*02c0*/  ISETP.EQ.AND P5, PT, R8.reuse, 0x14, PT ;  /* 0x000000140800780c */ /* 0x040fe20003fa2270 */
[----:B------:R-:W-:Y:S02]  /*02d0*/  VIADD R8, R8, 0x4 ;  /* 0x0000000408087836 */ /* 0x000fe40000000000 */
[----:B--2---:R-:W-:-:S03]  /*02e0*/  IMAD.WIDE.U32 R4, R4, R3, RZ ;  /* 0x0000000304047225 */ /* 0x004fc600078e00ff */
[----:B------:R-:W-:-:S04]  /*02f0*/  IADD3 R4, P6, PT, R4, R11, RZ ;  /* 0x0000000b04047210 */ /* 0x000fc80007fde0ff */
[----:B------:R-:W-:Y:S01]  /*0300*/  IADD3.X R11, PT, PT, R5, UR5, RZ, P6, !PT ;  /* 0x00000005050b7c10 */ /* 0x000fe2000b7fe4ff */
[--C-:B------:R-:W-:Y:S01]  /*0310*/  @P1 IMAD.MOV.U32 R10, RZ, RZ, R4.reuse ;  /* 0x000000ffff0a1224 */ /* 0x100fe200078e0004 */
[----:B------:R-:W-:Y:S01]  /*0320*/  @P0 MOV R9, R4 ;  /* 0x0000000400090202 */ /* 0x000fe20000000f00 */
[--C-:B------:R-:W-:Y:S02]  /*0330*/  @P2 IMAD.MOV.U32 R12, RZ, RZ, R4.reuse ;  /* 0x000000ffff0c2224 */ /* 0x100fe400078e0004 */
[--C-:B------:R-:W-:Y:S02]  /*0340*/  @P3 IMAD.MOV.U32 R13, RZ, RZ, R4.reuse ;  /* 0x000000ffff0d3224 */ /* 0x100fe400078e0004 */
[--C-:B------:R-:W-:Y:S02]  /*0350*/  @P4 IMAD.MOV.U32 R14, RZ, RZ, R4.reuse ;  /* 0x000000ffff0e4224 */ /* 0x100fe400078e0004 */
[----:B------:R-:W-:Y:S01]  /*0360*/  @P5 IMAD.MOV.U32 R15, RZ, RZ, R4 ;  /* 0x000000ffff0f5224 */ /* 0x000fe200078e0004 */
[----:B------:R-:W-:Y:S06]  /*0370*/  BRA.U UP0, `(.L_x_3) ;  /* 0xfffffffd00a07547 */ /* 0x000fec000b83ffff */
[----:B------:R-:W-:Y:S01]  /*0380*/  SHF.R.U32.HI R3, RZ, 0x17, R0 ;  /* 0x00000017ff037819 */ /* 0x000fe20000011600 */
[----:B------:R-:W-:Y:S03]  /*0390*/  BSSY.RECONVERGENT B1, `(.L_x_4) ;  /* 0x0000029000017945 */ /* 0x000fe60003800200 */
[C---:B------:R-:W-:Y:S02]  /*03a0*/  LOP3.LUT R4, R3.reuse, 0xe0, RZ, 0xc0, !PT ;  /* 0x000000e003047812 */ /* 0x040fe400078ec0ff */
[----:B------:R-:W-:Y:S02]  /*03b0*/  LOP3.LUT P6, RZ, R3, 0x1f, RZ, 0xc0, !PT ;  /* 0x0000001f03ff7812 */ /* 0x000fe400078cc0ff */
[----:B------:R-:W-:-:S04]  /*03c0*/  IADD3 R4, PT, PT, R4, -0x80, RZ ;  /* 0xffffff8004047810 */ /* 0x000fc80007ffe0ff */
[----:B------:R-:W-:-:S05]  /*03d0*/  SHF.R.U32.HI R4, RZ, 0x5, R4 ;  /* 0x00000005ff047819 */ /* 0x000fca0000011604 */
[----:B------:R-:W-:-:S05]  /*03e0*/  IMAD.U32 R6, R4, -0x4, RZ ;  /* 0xfffffffc04067824 */ /* 0x000fca00078e00ff */
[C---:B------:R-:W-:Y:S02]  /*03f0*/  ISETP.EQ.AND P3, PT, R6.reuse, -0x18, PT ;  /* 0xffffffe80600780c */ /* 0x040fe40003f62270 */
[C---:B------:R-:W-:Y:S02]  /*0400*/  ISETP.EQ.AND P4, PT, R6.reuse, -0x14, PT ;  /* 0xffffffec0600780c */ /* 0x040fe40003f82270 */
[C---:B------:R-:W-:Y:S02]  /*0410*/  ISETP.EQ.AND P2, PT, R6.reuse, -0x10, PT ;  /* 0xfffffff00600780c */ /* 0x040fe40003f42270 */
[C---:B------:R-:W-:Y:S02]  /*0420*/  ISETP.EQ.AND P1, PT, R6.reuse, -0xc, PT ;  /* 0xfffffff40600780c */ /* 0x040fe40003f22270 */
[C---:B------:R-:W-:Y:S02]  /*0430*/  ISETP.EQ.AND P0, PT, R6.reuse, -0x8, PT ;  /* 0xfffffff80600780c */ /* 0x040fe40003f02270 */
[----:B------:R-:W-:-:S03]  /*0440*/  ISETP.EQ.AND P5, PT, R6, RZ, PT ;  /* 0x000000ff0600720c */ /* 0x000fc60003fa2270 */
[--C-:B------:R-:W-:Y:S01]  /*0450*/  @P3 IMAD.MOV.U32 R4, RZ, RZ, R9.reuse ;  /* 0x000000ffff043224 */ /* 0x100fe200078e0009 */
[C---:B------:R-:W-:Y:S01]  /*0460*/  ISETP.EQ.AND P3, PT, R6.reuse, -0x4, PT ;  /* 0xfffffffc0600780c */ /* 0x040fe20003f62270 */
[----:B------:R-:W-:Y:S02]  /*0470*/  @P4 IMAD.MOV.U32 R5, RZ, RZ, R9 ;  /* 0x000000ffff054224 */ /* 0x000fe400078e0009 */
[----:B------:R-:W-:Y:S01]  /*0480*/  @P4 IMAD.MOV.U32 R4, RZ, RZ, R10 ;  /* 0x000000ffff044224 */ /* 0x000fe200078e000a */
[----:B------:R-:W-:Y:S01]  /*0490*/  ISETP.EQ.AND P4, PT, R6, 0x4, PT ;  /* 0x000000040600780c */ /* 0x000fe20003f82270 */
[----:B------:R-:W-:Y:S02]  /*04a0*/  @P2 IMAD.MOV.U32 R4, RZ, RZ, R12 ;  /* 0x000000ffff042224 */ /* 0x000fe400078e000c */
[----:B------:R-:W-:Y:S02]  /*04b0*/  @P1 IMAD.MOV.U32 R4, RZ, RZ, R13 ;  /* 0x000000ffff041224 */ /* 0x000fe400078e000d */
[----:B------:R-:W-:-:S02]  /*04c0*/  @P0 IMAD.MOV.U32 R4, RZ, RZ, R14 ;  /* 0x000000ffff040224 */ /* 0x000fc400078e000e */
[----:B------:R-:W-:Y:S01]  /*04d0*/  @P2 IMAD.MOV.U32 R5, RZ, RZ, R10 ;  /* 0x000000ffff052224 */ /* 0x000fe200078e000a */
[----:B------:R-:W-:Y:S01]  /*04e0*/  @P1 MOV R5, R12 ;  /* 0x0000000c00051202 */ /* 0x000fe20000000f00 */
[----:B------:R-:W-:Y:S01]  /*04f0*/  @P3 IMAD.MOV.U32 R4, RZ, RZ, R15 ;  /* 0x000000ffff043224 */ /* 0x000fe200078e000f */
[----:B------:R-:W-:Y:S01]  /*0500*/  @P5 MOV R4, R11 ;  /* 0x0000000b00045202 */ /* 0x000fe20000000f00 */
[----:B------:R-:W-:Y:S02]  /*0510*/  @P0 IMAD.MOV.U32 R5, RZ, RZ, R13 ;  /* 0x000000ffff050224 */ /* 0x000fe400078e000d */
[----:B------:R-:W-:Y:S02]  /*0520*/  @P3 IMAD.MOV.U32 R5, RZ, RZ, R14 ;  /* 0x000000ffff053224 */ /* 0x000fe400078e000e */
[----:B------:R-:W-:Y:S02]  /*0530*/  @P5 IMAD.MOV.U32 R5, RZ, RZ, R15 ;  /* 0x000000ffff055224 */ /* 0x000fe400078e000f */
[----:B------:R-:W-:-:S02]  /*0540*/  @P4 IMAD.MOV.U32 R5, RZ, RZ, R11 ;  /* 0x000000ffff054224 */ /* 0x000fc400078e000b */
[----:B------:R-:W-:Y:S01]  /*0550*/  IMAD.MOV.U32 R8, RZ, RZ, R4 ;  /* 0x000000ffff087224 */ /* 0x000fe200078e0004 */
[----:B------:R-:W-:Y:S06]  /*0560*/  @!P6 BRA `(.L_x_5) ;  /* 0x00000000002ce947 */ /* 0x000fec0003800000 */
[----:B------:R-:W-:Y:S01]  /*0570*/  @P2 IMAD.MOV.U32 R4, RZ, RZ, R9 ;  /* 0x000000ffff042224 */ /* 0x000fe200078e0009 */
[----:B------:R-:W-:Y:S01]  /*0580*/  LOP3.LUT R3, R3, 0x1f, RZ, 0xc0, !PT ;  /* 0x0000001f03037812 */ /* 0x000fe200078ec0ff */
[----:B------:R-:W-:Y:S02]  /*0590*/  @P1 IMAD.MOV.U32 R4, RZ, RZ, R10 ;  /* 0x000000ffff041224 */ /* 0x000fe400078e000a */
[----:B------:R-:W-:Y:S01]  /*05a0*/  @P0 IMAD.MOV.U32 R4, RZ, RZ, R12 ;  /* 0x000000ffff040224 */ /* 0x000fe200078e000c */
[----:B------:R-:W-:Y:S02]  /*05b0*/  ISETP.EQ.AND P0, PT, R6, 0x8, PT ;  /* 0x000000080600780c */ /* 0x000fe40003f02270 */
[----:B------:R-:W-:Y:S01]  /*05c0*/  @P3 MOV R4, R13 ;  /* 0x0000000d00043202 */ /* 0x000fe20000000f00 */
[----:B------:R-:W-:Y:S01]  /*05d0*/  @P5 IMAD.MOV.U32 R4, RZ, RZ, R14 ;  /* 0x000000ffff045224 */ /* 0x000fe200078e000e */
[----:B------:R-:W-:Y:S01]  /*05e0*/  SHF.L.W.U32.HI R8, R5, R3, R8 ;  /* 0x0000000305087219 */ /* 0x000fe20000010e08 */
[----:B------:R-:W-:-:S08]  /*05f0*/  @P4 IMAD.MOV.U32 R4, RZ, RZ, R15 ;  /* 0x000000ffff044224 */ /* 0x000fd000078e000f */
[----:B------:R-:W-:-:S05]  /*0600*/  @P0 IMAD.MOV.U32 R4, RZ, RZ, R11 ;  /* 0x000000ffff040224 */ /* 0x000fca00078e000b */
[----:B------:R-:W-:-:S07]  /*0610*/  SHF.L.W.U32.HI R5, R4, R3, R5 ;  /* 0x0000000304057219 */ /* 0x000fce0000010e05 */
.L_x_5:
[----:B------:R-:W-:Y:S05]  /*0620*/  BSYNC.RECONVERGENT B1 ;  /* 0x0000000000017941 */ /* 0x000fea0003800200 */
.L_x_4:
[C-C-:B------:R-:W-:Y:S01]  /*0630*/  SHF.L.W.U32.HI R9, R5.reuse, 0x2, R8.reuse ;  /* 0x0000000205097819 */ /* 0x140fe20000010e08 */
[----:B------:R-:W-:Y:S01]  /*0640*/  IMAD.SHL.U32 R5, R5, 0x4, RZ ;  /* 0x0000000405057824 */ /* 0x000fe200078e00ff */
[----:B------:R-:W-:Y:S01]  /*0650*/  UMOV UR4, 0x54442d19 ;  /* 0x54442d1900047882 */ /* 0x000fe20000000000 */
[----:B------:R-:W-:Y:S01]  /*0660*/  UMOV UR5, 0x3bf921fb ;  /* 0x3bf921fb00057882 */ /* 0x000fe20000000000 */
[----:B------:R-:W-:Y:S02]  /*0670*/  SHF.R.S32.HI R4, RZ, 0x1f, R9 ;  /* 0x0000001fff047819 */ /* 0x000fe40000011409 */
[----:B------:R-:W-:Y:S02]  /*0680*/  SHF.R.U32.HI R3, RZ, 0x1e, R8 ;  /* 0x0000001eff037819 */ /* 0x000fe40000011608 */
[C---:B------:R-:W-:Y:S02]  /*0690*/  LOP3.LUT R6, R4.reuse, R5, RZ, 0x3c, !PT ;  /* 0x0000000504067212 */ /* 0x040fe400078e3cff */
[----:B------:R-:W-:-:S02]  /*06a0*/  LOP3.LUT R7, R4, R9, RZ, 0x3c, !PT ;  /* 0x0000000904077212 */ /* 0x000fc400078e3cff */
[----:B------:R-:W-:Y:S02]  /*06b0*/  ISETP.GE.AND P0, PT, R0, RZ, PT ;  /* 0x000000ff0000720c */ /* 0x000fe40003f06270 */
[----:B------:R-:W0:Y:S01]  /*06c0*/  I2F.F64.S64 R4, R6 ;  /* 0x0000000600047312 */ /* 0x000e220000301c00 */
[C---:B------:R-:W-:Y:S02]  /*06d0*/  LOP3.LUT R0, R9.reuse, R0, RZ, 0x3c, !PT ;  /* 0x0000000009007212 */ /* 0x040fe400078e3cff */
[----:B------:R-:W-:Y:S02]  /*06e0*/  LEA.HI R3, R9, R3, RZ, 0x1 ;  /* 0x0000000309037211 */ /* 0x000fe400078f08ff */
[----:B------:R-:W-:-:S03]  /*06f0*/  ISETP.GE.AND P1, PT, R0, RZ, PT ;  /* 0x000000ff0000720c */ /* 0x000fc60003f26270 */
[----:B------:R-:W-:-:S05]  /*0700*/  IMAD.MOV R0, RZ, RZ, -R3 ;  /* 0x000000ffff007224 */ /* 0x000fca00078e0a03 */
[----:B------:R-:W-:Y:S01]  /*0710*/  @!P0 MOV R3, R0 ;  /* 0x0000000000038202 */ /* 0x000fe20000000f00 */
[----:B0-----:R-:W-:-:S10]  /*0720*/  DMUL R4, R4, UR4 ;  /* 0x0000000404047c28 */ /* 0x001fd40008000000 */
[----:B------:R-:W0:Y:S02]  /*0730*/  F2F.F32.F64 R4, R4 ;  /* 0x0000000400047310 */ /* 0x000e240000301000 */
[----:B0-----:R-:W-:-:S07]  /*0740*/  FSEL R6, -R4, R4, !P1 ;  /* 0x0000000404067208 */ /* 0x001fce0004800100 */
.L_x_2:
[----:B------:R-:W-:Y:S05]  /*0750*/  BSYNC.RECONVERGENT B0 ;  /* 0x0000000000007941 */ /* 0x000fea0003800200 */
.L_x_1:
[----:B------:R-:W-:Y:S01]  /*0760*/  LOP3.LUT R8, R3, 0x1, RZ, 0xc0, !PT ;  /* 0x0000000103087812 */ /* 0x000fe200078ec0ff */
[----:B------:R-:W-:Y:S02]  /*0770*/  IMAD.MOV.U32 R0, RZ, RZ, 0x37cbac00 ;  /* 0x37cbac00ff007424 */ /* 0x000fe400078e00ff */
[----:B------:R-:W-:Y:S01]  /*0780*/  FMUL R7, R6, R6 ;  /* 0x0000000606077220 */ /* 0x000fe20000400000 */
[----:B------:R-:W0:Y:S01]  /*0790*/  LDC.64 R4, c[0x0][0x380] ;  /* 0x0000e000ff047b82 */ /* 0x000e220000000a00 */
[----:B------:R-:W-:Y:S01]  /*07a0*/  ISETP.NE.U32.AND P0, PT, R8, 0x1, PT ;  /* 0x000000010800780c */ /* 0x000fe20003f05070 */
[----:B------:R-:W-:Y:S02]  /*07b0*/  IMAD.MOV.U32 R8, RZ, RZ, 0x3c0885e4 ;  /* 0x3c0885e4ff087424 */ /* 0x000fe400078e00ff */
[----:B------:R-:W-:Y:S01]  /*07c0*/  FFMA R0, R7, R0, -0.0013887860113754868507 ;  /* 0xbab607ed07007423 */ /* 0x000fe20000000000 */
[----:B------:R-:W-:Y:S02]  /*07d0*/  VIADD R3, R3, 0x1 ;  /* 0x0000000103037836 */ /* 0x000fe40000000000 */
[----:B------:R-:W-:Y:S01]  /*07e0*/  IMAD.MOV.U32 R9, RZ, RZ, 0x3e2aaaa8 ;  /* 0x3e2aaaa8ff097424 */ /* 0x000fe200078e00ff */
[----:B------:R-:W-:-:S02]  /*07f0*/  FSEL R8, R8, 0.041666727513074874878, !P0 ;  /* 0x3d2aaabb08087808 */ /* 0x000fc40004000000 */
[----:B------:R-:W-:Y:S02]  /*0800*/  FSEL R0, R0, -0.00019574658654164522886, P0 ;  /* 0xb94d415300007808 */ /* 0x000fe40000000000 */
[----:B------:R-:W-:Y:S02]  /*0810*/  LOP3.LUT P1, RZ, R3, 0x2, RZ, 0xc0, !PT ;  /* 0x0000000203ff7812 */ /* 0x000fe4000782c0ff */
[----:B------:R-:W-:Y:S01]  /*0820*/  FSEL R3, -R9, -0.4999999701976776123, !P0 ;  /* 0xbeffffff09037808 */ /* 0x000fe20004000100 */
[----:B------:R-:W-:Y:S01]  /*0830*/  FFMA R8, R7, R0, R8 ;  /* 0x0000000007087223 */ /* 0x000fe20000000008 */
[----:B------:R-:W-:-:S03]  /*0840*/  FSEL R0, R6, 1, !P0 ;  /* 0x3f80000006007808 */ /* 0x000fc60004000000 */
[C---:B------:R-:W-:Y:S02]  /*0850*/  FFMA R3, R7.reuse, R8, R3 ;  /* 0x0000000807037223 */ /* 0x040fe40000000003 */
[----:B------:R-:W-:-:S04]  /*0860*/  FFMA R7, R7, R0, RZ ;  /* 0x0000000007077223 */ /* 0x000fc800000000ff */
[----:B------:R-:W-:Y:S01]  /*0870*/  FFMA R3, R7, R3, R0 ;  /* 0x0000000307037223 */ /* 0x000fe20000000000 */
[----:B0-----:R-:W-:-:S04]  /*0880*/  IMAD.WIDE R4, R2, 0x4, R4 ;  /* 0x0000000402047825 */ /* 0x001fc800078e0204 */
[----:B------:R-:W-:-:S05]  /*0890*/  @P1 FADD R3, RZ, -R3 ;  /* 0x80000003ff031221 */ /* 0x000fca0000000000 */
[----:B------:R-:W-:Y:S01]  /*08a0*/  STG.E desc[UR6][R4.64], R3 ;  /* 0x0000000304007986 */ /* 0x000fe2000c101906 */
[----:B------:R-:W-:Y:S05]  /*08b0*/  EXIT ;  /* 0x000000000000794d */ /* 0x000fea0003800000 */
.L_x_0:
        /* <DEDUP_REMOVED lines=16> */
[----:B------:R-:W-:Y:S02]  /*09c0*/  SHF.L.U32 R3, R0, 0x8, RZ ;  /* 0x0000000800037819 */ /* 0x000fe400000006ff */
[----:B------:R-:W-:Y:S01]  /*09d0*/  CS2R R8, SRZ ;  /* 0x0000000000087805 */ /* 0x000fe2000001ff00 */
[----:B------:R-:W0:Y:S01]  /*09e0*/  LDCU.64 UR8, c[0x4][URZ] ;  /* 0x01000000ff0877ac */ /* 0x000e220008000a00 */
[----:B------:R-:W-:Y:S01]  /*09f0*/  LOP3.LUT R3, R3, 0x80000000, RZ, 0xfc, !PT ;  /* 0x8000000003037812 */ /* 0x000fe200078efcff */
[----:B------:R-:W-:Y:S01]  /*0a00*/  UMOV UR5, URZ ;  /* 0x000000ff00057c82 */ /* 0x000fe20008000000 */
[----:B------:R-:W-:-:S05]  /*0a10*/  UMOV UR4, URZ ;  /* 0x000000ff00047c82 */ /* 0x000fca0008000000 */
.L_x_8:
        /* <DEDUP_REMOVED lines=27> */
[----:B------:R-:W-:-:S03]  /*0bd0*/  LOP3.LUT P6, RZ, R3, 0x1f, RZ, 0xc0, !PT ;  /* 0x0000001f03ff7812 */ /* 0x000fc600078cc0ff */
[----:B------:R-:W-:-:S05]  /*0be0*/  VIADD R4, R4, 0xffffff80 ;  /* 0xffffff8004047836 */ /* 0x000fca0000000000 */
        /* <DEDUP_REMOVED lines=8> */
[----:B------:R-:W-:Y:S02]  /*0c70*/  @P3 MOV R4, R10 ;  /* 0x0000000a00043202 */ /* 0x000fe40000000f00 */
[C---:B------:R-:W-:Y:S01]  /*0c80*/  ISETP.EQ.AND P3, PT, R6.reuse, -0x4, PT ;  /* 0xfffffffc0600780c */ /* 0x040fe20003f62270 */
[----:B------:R-:W-:Y:S02]  /*0c90*/  @P4 IMAD.MOV.U32 R5, RZ, RZ, R10 ;  /* 0x000000ffff054224 */ /* 0x000fe400078e000a */
[--C-:B------:R-:W-:Y:S01]  /*0ca0*/  @P4 IMAD.MOV.U32 R4, RZ, RZ, R11.reuse ;  /* 0x000000ffff044224 */ /* 0x100fe200078e000b */
[----:B------:R-:W-:Y:S01]  /*0cb0*/  ISETP.EQ.AND P4, PT, R6, 0x4, PT ;  /* 0x000000040600780c */ /* 0x000fe20003f82270 */
[----:B------:R-:W-:Y:S01]  /*0cc0*/  @P2 IMAD.MOV.U32 R4, RZ, RZ, R12 ;  /* 0x000000ffff042224 */ /* 0x000fe200078e000c */
[----:B------:R-:W-:Y:S01]  /*0cd0*/  @P1 MOV R4, R13 ;  /* 0x0000000d00041202 */ /* 0x000fe20000000f00 */
[----:B------:R-:W-:Y:S02]  /*0ce0*/  @P0 IMAD.MOV.U32 R4, RZ, RZ, R14 ;  /* 0x000000ffff040224 */ /* 0x000fe400078e000e */
[----:B------:R-:W-:-:S02]  /*0cf0*/  @P2 IMAD.MOV.U32 R5, RZ, RZ, R11 ;  /* 0x000000ffff052224 */ /* 0x000fc400078e000b */
[----:B------:R-:W-:Y:S02]  /*0d00*/  @P1 IMAD.MOV.U32 R5, RZ, RZ, R12 ;  /* 0x000000ffff051224 */ /* 0x000fe400078e000c */
        /* <DEDUP_REMOVED lines=19> */
.L_x_10:
[----:B------:R-:W-:Y:S05]  /*0e40*/  BSYNC.RECONVERGENT B1 ;  /* 0x0000000000017941 */ /* 0x000fea0003800200 */
.L_x_9:
        /* <DEDUP_REMOVED lines=18> */
.L_x_7:
[----:B------:R-:W-:Y:S05]  /*0f70*/  BSYNC.RECONVERGENT B0 ;  /* 0x0000000000007941 */ /* 0x000fea0003800200 */
.L_x_6:
        /* <DEDUP_REMOVED lines=22> */
.L_x_11:
[----:B------:R-:W-:-:S00]  /*10e0*/  BRA `(.L_x_11) ;  /* 0xfffffffc00fc7947 */ /* 0x000fc0000383ffff */
[----:B------:R-:W-:-:S00]  /*10f0*/  NOP ;  /* 0x0000000000007918 */ /* 0x000fc00000000000 */
        /* <DEDUP_REMOVED lines=8> */
.L_x_24:


//--------------------- .text._Z15saxpy_firstlastPfS_i --------------------------
	.section	.text._Z15saxpy_firstlastPfS_i,"ax",@progbits
	.align	128
        .global         _Z15saxpy_firstlastPfS_i
        .type           _Z15saxpy_firstlastPfS_i,@function
        .size           _Z15saxpy_firstlastPfS_i,(.L_x_25 - _Z15saxpy_firstlastPfS_i)
        .other          _Z15saxpy_firstlastPfS_i,@"STO_CUDA_ENTRY STV_DEFAULT"
_Z15saxpy_firstlastPfS_i:
.text._Z15saxpy_firstlastPfS_i:
[----:B------:R-:W-:Y:S01]  /*0000*/  LDC R1, c[0x0][0x37c] ;  /* 0x0000df00ff017b82 */ /* 0x000fe20000000800 */
[----:B------:R-:W0:Y:S07]  /*0010*/  S2R R3, SR_TID.X ;  /* 0x0000000000037919 */ /* 0x000e2e0000002100 */
[----:B------:R-:W0:Y:S01]  /*0020*/  S2UR UR5, SR_CTAID.X ;  /* 0x00000000000579c3 */ /* 0x000e220000002500 */
[----:B------:R-:W1:Y:S01]  /*0030*/  LDCU UR4, c[0x0][0x390] ;  /* 0x00007200ff0477ac */ /* 0x000e620008000800 */
[----:B------:R-:W2:Y:S06]  /*0040*/  LDCU.64 UR6, c[0x0][0x358] ;  /* 0x00006b00ff0677ac */ /* 0x000eac0008000a00 */
[----:B------:R-:W0:Y:S01]  /*0050*/  LDC R2, c[0x0][0x360] ;  /* 0x0000d800ff027b82 */ /* 0x000e220000000800 */
[----:B-1----:R-:W-:-:S04]  /*0060*/  ULEA.HI UR4, UR4, UR4, URZ, 0x1 ;  /* 0x0000000404047291 */ /* 0x002fc8000f8f08ff */
[----:B------:R-:W-:Y:S01]  /*0070*/  USHF.R.S32.HI UR4, URZ, 0x1, UR4 ;  /* 0x00000001ff047899 */ /* 0x000fe20008011404 */
[----:B0-----:R-:W-:-:S05]  /*0080*/  IMAD R2, R2, UR5, R3 ;  /* 0x0000000502027c24 */ /* 0x001fca000f8e0203 */
[----:B------:R-:W-:-:S13]  /*0090*/  ISETP.GE.AND P0, PT, R2, UR4, PT ;  /* 0x0000000402007c0c */ /* 0x000fda000bf06270 */
[----:B--2---:R-:W-:Y:S05]  /*00a0*/  @P0 BRA `(.L_x_12) ;  /* 0x00000008000c0947 */ /* 0x004fea0003800000 */
        /* <DEDUP_REMOVED lines=23> */
.L_x_15:
        /* <DEDUP_REMOVED lines=12> */
[C---:B------:R-:W-:Y:S02]  /*02e0*/  ISETP.EQ.AND P5, PT, R8.reuse, 0x14, PT ;  /* 0x000000140800780c */ /* 0x040fe40003fa2270 */
[----:B------:R-:W-:Y:S01]  /*02f0*/  IADD3 R8, PT, PT, R8, 0x4, RZ ;  /* 0x0000000408087810 */ /* 0x000fe20007ffe0ff */
        /* <DEDUP_REMOVED lines=28> */
[----:B------:R-:W-:Y:S01]  /*04c0*/  @P2 IMAD.MOV.U32 R4, RZ, RZ, R12 ;  /* 0x000000ffff042224 */ /* 0x000fe200078e000c */
[----:B------:R-:W-:Y:S01]  /*04d0*/  @P2 MOV R5, R10 ;  /* 0x0000000a00052202 */ /* 0x000fe20000000f00 */
[----:B------:R-:W-:Y:S02]  /*04e0*/  @P1 IMAD.MOV.U32 R4, RZ, RZ, R13 ;  /* 0x000000ffff041224 */ /* 0x000fe400078e000d */
[----:B------:R-:W-:-:S02]  /*04f0*/  @P0 IMAD.MOV.U32 R4, RZ, RZ, R14 ;  /* 0x000000ffff040224 */ /* 0x000fc400078e000e */
[----:B------:R-:W-:Y:S02]  /*0500*/  @P1 IMAD.MOV.U32 R5, RZ, RZ, R12 ;  /* 0x000000ffff051224 */ /* 0x000fe400078e000c */
[----:B------:R-:W-:Y:S02]  /*0510*/  @P3 IMAD.MOV.U32 R4, RZ, RZ, R15 ;  /* 0x000000ffff043224 */ /* 0x000fe400078e000f */
[----:B------:R-:W-:Y:S02]  /*0520*/  @P5 IMAD.MOV.U32 R4, RZ, RZ, R11 ;  /* 0x000000ffff045224 */ /* 0x000fe400078e000b */
[----:B------:R-:W-:Y:S01]  /*0530*/  @P0 IMAD.MOV.U32 R5, RZ, RZ, R13 ;  /* 0x000000ffff050224 */ /* 0x000fe200078e000d */
[----:B------:R-:W-:Y:S01]  /*0540*/  @P3 MOV R5, R14 ;  /* 0x0000000e00053202 */ /* 0x000fe20000000f00 */
[----:B------:R-:W-:Y:S02]  /*0550*/  @P5 IMAD.MOV.U32 R5, RZ, RZ, R15 ;  /* 0x000000ffff055224 */ /* 0x000fe400078e000f */
[----:B------:R-:W-:-:S02]  /*0560*/  @P4 IMAD.MOV.U32 R5, RZ, RZ, R11 ;  /* 0x000000ffff054224 */ /* 0x000fc400078e000b */
[----:B------:R-:W-:Y:S01]  /*0570*/  IMAD.MOV.U32 R8, RZ, RZ, R4 ;  /* 0x000000ffff087224 */ /* 0x000fe200078e0004 */
[----:B------:R-:W-:Y:S06]  /*0580*/  @!P6 BRA `(.L_x_17) ;  /* 0x00000000002ce947 */ /* 0x000fec0003800000 */
[----:B------:R-:W-:Y:S01]  /*0590*/  @P2 MOV R4, R9 ;  /* 0x0000000900042202 */ /* 0x000fe20000000f00 */
[----:B------:R-:W-:Y:S01]  /*05a0*/  @P1 IMAD.MOV.U32 R4, RZ, RZ, R10 ;  /* 0x000000ffff041224 */ /* 0x000fe200078e000a */
[----:B------:R-:W-:Y:S01]  /*05b0*/  LOP3.LUT R3, R3, 0x1f, RZ, 0xc0, !PT ;  /* 0x0000001f03037812 */ /* 0x000fe200078ec0ff */
[----:B------:R-:W-:Y:S01]  /*05c0*/  @P0 IMAD.MOV.U32 R4, RZ, RZ, R12 ;  /* 0x000000ffff040224 */ /* 0x000fe200078e000c */
[----:B------:R-:W-:Y:S01]  /*05d0*/  ISETP.EQ.AND P0, PT, R6, 0x8, PT ;  /* 0x000000080600780c */ /* 0x000fe20003f02270 */
[----:B------:R-:W-:Y:S01]  /*05e0*/  @P3 IMAD.MOV.U32 R4, RZ, RZ, R13 ;  /* 0x000000ffff043224 */ /* 0x000fe200078e000d */
[----:B------:R-:W-:Y:S01]  /*05f0*/  SHF.L.W.U32.HI R8, R5, R3, R8 ;  /* 0x0000000305087219 */ /* 0x000fe20000010e08 */
[----:B------:R-:W-:Y:S02]  /*0600*/  @P5 IMAD.MOV.U32 R4, RZ, RZ, R14 ;  /* 0x000000ffff045224 */ /* 0x000fe400078e000e */
[----:B------:R-:W-:-:S08]  /*0610*/  @P4 IMAD.MOV.U32 R4, RZ, RZ, R15 ;  /* 0x000000ffff044224 */ /* 0x000fd000078e000f */
[----:B------:R-:W-:-:S04]  /*0620*/  @P0 MOV R4, R11 ;  /* 0x0000000b00040202 */ /* 0x000fc80000000f00 */
[----:B------:R-:W-:-:S07]  /*0630*/  SHF.L.W.U32.HI R5, R4, R3, R5 ;  /* 0x0000000304057219 */ /* 0x000fce0000010e05 */
.L_x_17:
[----:B------:R-:W-:Y:S05]  /*0640*/  BSYNC.RECONVERGENT B1 ;  /* 0x0000000000017941 */ /* 0x000fea0003800200 */
.L_x_16:
[C---:B------:R-:W-:Y:S01]  /*0650*/  SHF.L.W.U32.HI R9, R5.reuse, 0x2, R8 ;  /* 0x0000000205097819 */ /* 0x040fe20000010e08 */
[----:B------:R-:W-:Y:S01]  /*0660*/  IMAD.SHL.U32 R5, R5, 0x4, RZ ;  /* 0x0000000405057824 */ /* 0x000fe200078e00ff */
[----:B------:R-:W-:Y:S01]  /*0670*/  UMOV UR4, 0x54442d19 ;  /* 0x54442d1900047882 */ /* 0x000fe20000000000 */
[----:B------:R-:W-:Y:S01]  /*0680*/  UMOV UR5, 0x3bf921fb ;  /* 0x3bf921fb00057882 */ /* 0x000fe20000000000 */
[----:B------:R-:W-:Y:S02]  /*0690*/  SHF.R.S32.HI R4, RZ, 0x1f, R9 ;  /* 0x0000001fff047819 */ /* 0x000fe40000011409 */
[----:B------:R-:W-:Y:S02]  /*06a0*/  ISETP.GE.AND P0, PT, R0, RZ, PT ;  /* 0x000000ff0000720c */ /* 0x000fe40003f06270 */
[C---:B------:R-:W-:Y:S02]  /*06b0*/  LOP3.LUT R6, R4.reuse, R5, RZ, 0x3c, !PT ;  /* 0x0000000504067212 */ /* 0x040fe400078e3cff */
[----:B------:R-:W-:-:S02]  /*06c0*/  LOP3.LUT R7, R4, R9, RZ, 0x3c, !PT ;  /* 0x0000000904077212 */ /* 0x000fc400078e3cff */
[----:B------:R-:W-:Y:S02]  /*06d0*/  SHF.R.U32.HI R3, RZ, 0x1e, R8 ;  /* 0x0000001eff037819 */ /* 0x000fe40000011608 */
[----:B------:R-:W0:Y:S01]  /*06e0*/  I2F.F64.S64 R4, R6 ;  /* 0x0000000600047312 */ /* 0x000e220000301c00 */
[C---:B------:R-:W-:Y:S02]  /*06f0*/  LOP3.LUT R0, R9.reuse, R0, RZ, 0x3c, !PT ;  /* 0x0000000009007212 */ /* 0x040fe400078e3cff */
[----:B------:R-:W-:Y:S02]  /*0700*/  LEA.HI R3, R9, R3, RZ, 0x1 ;  /* 0x0000000309037211 */ /* 0x000fe400078f08ff */
[----:B------:R-:W-:-:S03]  /*0710*/  ISETP.GE.AND P1, PT, R0, RZ, PT ;  /* 0x000000ff0000720c */ /* 0x000fc60003f26270 */
[----:B------:R-:W-:-:S04]  /*0720*/  IMAD.MOV R0, RZ, RZ, -R3 ;  /* 0x000000ffff007224 */ /* 0x000fc800078e0a03 */
[----:B------:R-:W-:Y:S01]  /*0730*/  @!P0 IMAD.MOV.U32 R3, RZ, RZ, R0 ;  /* 0x000000ffff038224 */ /* 0x000fe200078e0000 */
[----:B0-----:R-:W-:-:S10]  /*0740*/  DMUL R4, R4, UR4 ;  /* 0x0000000404047c28 */ /* 0x001fd40008000000 */
[----:B------:R-:W0:Y:S02]  /*0750*/  F2F.F32.F64 R4, R4 ;  /* 0x0000000400047310 */ /* 0x000e240000301000 */
[----:B0-----:R-:W-:-:S07]  /*0760*/  FSEL R6, -R4, R4, !P1 ;  /* 0x0000000404067208 */ /* 0x001fce0004800100 */
.L_x_14:
[----:B------:R-:W-:Y:S05]  /*0770*/  BSYNC.RECONVERGENT B0 ;  /* 0x0000000000007941 */ /* 0x000fea0003800200 */
.L_x_13:
[----:B------:R-:W-:Y:S01]  /*0780*/  LOP3.LUT R8, R3, 0x1, RZ, 0xc0, !PT ;  /* 0x0000000103087812 */ /* 0x000fe200078ec0ff */
[----:B------:R-:W-:Y:S02]  /*0790*/  IMAD.MOV.U32 R0, RZ, RZ, 0x37cbac00 ;  /* 0x37cbac00ff007424 */ /* 0x000fe400078e00ff */
[----:B------:R-:W-:Y:S01]  /*07a0*/  FMUL R7, R6, R6 ;  /* 0x0000000606077220 */ /* 0x000fe20000400000 */
[----:B------:R-:W0:Y:S01]  /*07b0*/  LDC.64 R4, c[0x0][0x380] ;  /* 0x0000e000ff047b82 */ /* 0x000e220000000a00 */
[----:B------:R-:W-:Y:S01]  /*07c0*/  ISETP.NE.U32.AND P0, PT, R8, 0x1, PT ;  /* 0x000000010800780c */ /* 0x000fe20003f05070 */
[----:B------:R-:W-:Y:S02]  /*07d0*/  IMAD.MOV.U32 R8, RZ, RZ, 0x3c0885e4 ;  /* 0x3c0885e4ff087424 */ /* 0x000fe400078e00ff */
[----:B------:R-:W-:Y:S01]  /*07e0*/  FFMA R0, R7, R0, -0.0013887860113754868507 ;  /* 0xbab607ed07007423 */ /* 0x000fe20000000000 */
[----:B------:R-:W-:Y:S01]  /*07f0*/  IADD3 R3, PT, PT, R3, 0x1, RZ ;  /* 0x0000000103037810 */ /* 0x000fe20007ffe0ff */
        /* <DEDUP_REMOVED lines=14> */
.L_x_12:
        /* <DEDUP_REMOVED lines=17> */
[----:B------:R-:W-:Y:S01]  /*09f0*/  CS2R R8, SRZ ;  /* 0x0000000000087805 */ /* 0x000fe2000001ff00 */
[----:B------:R-:W0:Y:S03]  /*0a00*/  LDCU.64 UR8, c[0x4][URZ] ;  /* 0x01000000ff0877ac */ /* 0x000e260008000a00 */
[----:B------:R-:W-:Y:S01]  /*0a10*/  LOP3.LUT R3, R3, 0x80000000, RZ, 0xfc, !PT ;  /* 0x8000000003037812 */ /* 0x000fe200078efcff */
[----:B------:R-:W-:Y:S01]  /*0a20*/  UMOV UR5, URZ ;  /* 0x000000ff00057c82 */ /* 0x000fe20008000000 */
[----:B------:R-:W-:-:S05]  /*0a30*/  UMOV UR4, URZ ;  /* 0x000000ff00047c82 */ /* 0x000fca0008000000 */
.L_x_20:
        /* <DEDUP_REMOVED lines=62> */
[----:B------:R-:W-:Y:S01]  /*0e20*/  @P5 IMAD.MOV.U32 R4, RZ, RZ, R14 ;  /* 0x000000ffff045224 */ /* 0x000fe200078e000e */
[----:B------:R-:W-:-:S09]  /*0e30*/  @P4 MOV R4, R15 ;  /* 0x0000000f00044202 */ /* 0x000fd20000000f00 */
[----:B------:R-:W-:-:S05]  /*0e40*/  @P0 IMAD.MOV.U32 R4, RZ, RZ, R9 ;  /* 0x000000ffff040224 */ /* 0x000fca00078e0009 */
[----:B------:R-:W-:-:S07]  /*0e50*/  SHF.L.W.U32.HI R5, R4, R3, R5 ;  /* 0x0000000304057219 */ /* 0x000fce0000010e05 */
.L_x_22:
[----:B------:R-:W-:Y:S05]  /*0e60*/  BSYNC.RECONVERGENT B1 ;  /* 0x0000000000017941 */ /* 0x000fea0003800200 */
.L_x_21:
        /* <DEDUP_REMOVED lines=18> */
.L_x_19:
[----:B------:R-:W-:Y:S05]  /*0f90*/  BSYNC.RECONVERGENT B0 ;  /* 0x0000000000007941 */ /* 0x000fea0003800200 */
.L_x_18:
[----:B------:R-:W-:Y:S01]  /*0fa0*/  MOV R0, 0x37cbac00 ;  /* 0x37cbac0000007802 */ /* 0x000fe20000000f00 */
[----:B------:R-:W-:Y:S01]  /*0fb0*/  FMUL R7, R6, R6 ;  /* 0x0000000606077220 */ /* 0x000fe20000400000 */
[C---:B------:R-:W-:Y:S01]  /*0fc0*/  LOP3.LUT R8, R3.reuse, 0x1, RZ, 0xc0, !PT ;  /* 0x0000000103087812 */ /* 0x040fe200078ec0ff */
[----:B------:R-:W0:Y:S01]  /*0fd0*/  LDC.64 R4, c[0x0][0x380] ;  /* 0x0000e000ff047b82 */ /* 0x000e220000000a00 */
[----:B------:R-:W-:Y:S02]  /*0fe0*/  VIADD R3, R3, 0x1 ;  /* 0x0000000103037836 */ /* 0x000fe40000000000 */
[----:B------:R-:W-:Y:S01]  /*0ff0*/  FFMA R0, R7, R0, -0.0013887860113754868507 ;  /* 0xbab607ed07007423 */ /* 0x000fe20000000000 */
[----:B------:R-:W-:Y:S01]  /*1000*/  ISETP.NE.U32.AND P0, PT, R8, 0x1, PT ;  /* 0x000000010800780c */ /* 0x000fe20003f05070 */
[----:B------:R-:W-:Y:S02]  /*1010*/  IMAD.MOV.U32 R8, RZ, RZ, 0x3c0885e4 ;  /* 0x3c0885e4ff087424 */ /* 0x000fe400078e00ff */
[----:B------:R-:W-:Y:S01]  /*1020*/  IMAD.MOV.U32 R9, RZ, RZ, 0x3e2aaaa8 ;  /* 0x3e2aaaa8ff097424 */ /* 0x000fe200078e00ff */
[----:B------:R-:W-:-:S02]  /*1030*/  FSEL R0, R0, -0.00019574658654164522886, P0 ;  /* 0xb94d415300007808 */ /* 0x000fc40000000000 */
[----:B------:R-:W-:Y:S02]  /*1040*/  FSEL R8, R8, 0.041666727513074874878, !P0 ;  /* 0x3d2aaabb08087808 */ /* 0x000fe40004000000 */
        /* <DEDUP_REMOVED lines=11> */
.L_x_23:
        /* <DEDUP_REMOVED lines=16> */
.L_x_25:


//--------------------- .nv.global.init           --------------------------
	.section	.nv.global.init,"aw",@progbits
	.align	4
.nv.global.init:
	.type		__cudart_i2opi_f,@object
	.size		__cudart_i2opi_f,(.L_0 - __cudart_i2opi_f)
__cudart_i2opi_f:
        /*0000*/ 	.byte	0x41, 0x90, 0x43, 0x3c, 0x99, 0x95, 0x62, 0xdb, 0xc0, 0xdd, 0x34, 0xf5, 0xd1, 0x57, 0x27, 0xfc
        /*0010*/ 	.byte	0x29, 0x15, 0x44, 0x4e, 0x6e, 0x83, 0xf9, 0xa2
.L_0:


//--------------------- .nv.shared.reserved.0     --------------------------
	.section	.nv.shared.reserved.0,"aw",@nobits
	.weak		__nv_reservedSMEM_offset_0_alias
	.size		__nv_reservedSMEM_offset_0_alias, 0, 64
	.other		__nv_reservedSMEM_offset_0_alias,@"STO_CUDA_RESERVED_SHARED STV_DEFAULT"
__nv_reservedSMEM_offset_0_alias:
	.zero		0
	.zero		64


//--------------------- .nv.constant0._Z13saxpy_evenoddPfS_i --------------------------
	.section	.nv.constant0._Z13saxpy_evenoddPfS_i,"a",@progbits
	.sectionflags	@""
	.align	4
.nv.constant0._Z13saxpy_evenoddPfS_i:
	.zero		916


//--------------------- .nv.constant0._Z15saxpy_firstlastPfS_i --------------------------
	.section	.nv.constant0._Z15saxpy_firstlastPfS_i,"a",@progbits
	.sectionflags	@""
	.align	4
.nv.constant0._Z15saxpy_firstlastPfS_i:
	.zero		916


//--------------------- SYMBOLS --------------------------

	.type		.nv.reservedSmem.offset0,@object
	.size		.nv.reservedSmem.offset0,0x4
